	.headerflags	@"EF_CUDA_TEXMODE_UNIFIED EF_CUDA_64BIT_ADDRESS EF_CUDA_ACCELERATORS EF_CUDA_SM90 EF_CUDA_VIRTUAL_SM(EF_CUDA_SM90)"
	.elftype	@"ET_EXEC"


//--------------------- .nv.info                  --------------------------
	.section	.nv.info,"",@"SHT_CUDA_INFO"
	.align	4


	//----- nvinfo : EIATTR_REGCOUNT
	.align		4
        /*0000*/ 	.byte	0x04, 0x2f
        /*0002*/ 	.short	(.L_1 - .L_0)
	.align		4
.L_0:
        /*0004*/ 	.word	index@(triton_poi_fused_convolution_26)
        /*0008*/ 	.word	0x00000012


	//----- nvinfo : EIATTR_MIN_STACK_SIZE
	.align		4
.L_1:
        /*000c*/ 	.byte	0x04, 0x12
        /*000e*/ 	.short	(.L_3 - .L_2)
	.align		4
.L_2:
        /*0010*/ 	.word	index@(triton_poi_fused_convolution_26)
        /*0014*/ 	.word	0x00000000


	//----- nvinfo : EIATTR_FRAME_SIZE
	.align		4
.L_3:
        /*0018*/ 	.byte	0x04, 0x11
        /*001a*/ 	.short	(.L_5 - .L_4)
	.align		4
.L_4:
        /*001c*/ 	.word	index@(triton_poi_fused_convolution_26)
        /*0020*/ 	.word	0x00000000


	//----- nvinfo : EIATTR_MIN_STACK_SIZE
	.align		4
.L_5:
        /*0024*/ 	.byte	0x04, 0x12
        /*0026*/ 	.short	(.L_7 - .L_6)
	.align		4
.L_6:
        /*0028*/ 	.word	index@(triton_poi_fused_convolution_26)
        /*002c*/ 	.word	0x00000000
.L_7:


//--------------------- .nv.info.triton_poi_fused_convolution_26 --------------------------
	.section	.nv.info.triton_poi_fused_convolution_26,"",@"SHT_CUDA_INFO"
	.sectionflags	@""
	.align	4


	//----- nvinfo : EIATTR_CUDA_API_VERSION
	.align		4
        /*0000*/ 	.byte	0x04, 0x37
        /*0002*/ 	.short	(.L_9 - .L_8)
.L_8:
        /*0004*/ 	.word	0x0000007c


	//----- nvinfo : EIATTR_KPARAM_INFO
	.align		4
.L_9:
        /*0008*/ 	.byte	0x04, 0x17
        /*000a*/ 	.short	(.L_11 - .L_10)
.L_10:
        /*000c*/ 	.word	0x00000000
        /*0010*/ 	.short	0x0002
        /*0012*/ 	.short	0x0010
        /*0014*/ 	.byte	0x00, 0xf0, 0x11, 0x00


	//----- nvinfo : EIATTR_KPARAM_INFO
	.align		4
.L_11:
        /*0018*/ 	.byte	0x04, 0x17
        /*001a*/ 	.short	(.L_13 - .L_12)
.L_12:
        /*001c*/ 	.word	0x00000000
        /*0020*/ 	.short	0x0001
        /*0022*/ 	.short	0x0008
        /*0024*/ 	.byte	0x00, 0xf4, 0x21, 0x00


	//----- nvinfo : EIATTR_KPARAM_INFO
	.align		4
.L_13:
        /*0028*/ 	.byte	0x04, 0x17
        /*002a*/ 	.short	(.L_15 - .L_14)
.L_14:
        /*002c*/ 	.word	0x00000000
        /*0030*/ 	.short	0x0000
        /*0032*/ 	.short	0x0000
        /*0034*/ 	.byte	0x00, 0xf4, 0x21, 0x00


	//----- nvinfo : EIATTR_SPARSE_MMA_MASK
	.align		4
.L_15:
        /*0038*/ 	.byte	0x03, 0x50
        /*003a*/ 	.short	0x0000


	//----- nvinfo : EIATTR_MAXREG_COUNT
	.align		4
        /*003c*/ 	.byte	0x03, 0x1b
        /*003e*/ 	.short	0x00ff


	//----- nvinfo : EIATTR_EXIT_INSTR_OFFSETS
	.align		4
        /*0040*/ 	.byte	0x04, 0x1c
        /*0042*/ 	.short	(.L_17 - .L_16)


	//   ....[0]....
.L_16:
        /*0044*/ 	.word	0x00000260


	//----- nvinfo : EIATTR_REQNTID
	.align		4
.L_17:
        /*0048*/ 	.byte	0x04, 0x10
        /*004a*/ 	.short	(.L_19 - .L_18)
.L_18:
        /*004c*/ 	.word	0x00000080
        /*0050*/ 	.word	0x00000001
        /*0054*/ 	.word	0x00000001


	//----- nvinfo : EIATTR_CBANK_PARAM_SIZE
	.align		4
.L_19:
        /*0058*/ 	.byte	0x03, 0x19
        /*005a*/ 	.short	0x0014


	//----- nvinfo : EIATTR_PARAM_CBANK
	.align		4
        /*005c*/ 	.byte	0x04, 0x0a
        /*005e*/ 	.short	(.L_21 - .L_20)
	.align		4
.L_20:
        /*0060*/ 	.word	index@(.nv.constant0.triton_poi_fused_convolution_26)
        /*0064*/ 	.short	0x0210
        /*0066*/ 	.short	0x0014


	//----- nvinfo : EIATTR_SW_WAR
	.align		4
.L_21:
        /*0068*/ 	.byte	0x04, 0x36
        /*006a*/ 	.short	(.L_23 - .L_22)
.L_22:
        /*006c*/ 	.word	0x00000008
.L_23:


//--------------------- .nv.callgraph             --------------------------
	.section	.nv.callgraph,"",@"SHT_CUDA_CALLGRAPH"
	.align	4
	.sectionentsize	8
	.align		4
        /*0000*/ 	.word	0x00000000
	.align		4
        /*0004*/ 	.word	0xffffffff
	.align		4
        /*0008*/ 	.word	0x00000000
	.align		4
        /*000c*/ 	.word	0xfffffffe
	.align		4
        /*0010*/ 	.word	0x00000000
	.align		4
        /*0014*/ 	.word	0xfffffffd
	.align		4
        /*0018*/ 	.word	0x00000000
	.align		4
        /*001c*/ 	.word	0xfffffffc


//--------------------- .text.triton_poi_fused_convolution_26 --------------------------
	.section	.text.triton_poi_fused_convolution_26,"ax",@progbits
	.align	128
        .global         triton_poi_fused_convolution_26
        .type           triton_poi_fused_convolution_26,@function
        .size           triton_poi_fused_convolution_26,(.L_x_1 - triton_poi_fused_convolution_26)
        .other          triton_poi_fused_convolution_26,@"STO_CUDA_ENTRY STV_DEFAULT"
triton_poi_fused_convolution_26:
.text.triton_poi_fused_convolution_26:
[----:B------:R-:W-:Y:S01]  /*0000*/  LDC R1, c[0x0][0x28] ;  /* 0x00000a00ff017b82 */ /* 0x000fe20000000800 */
[----:B------:R-:W1:Y:S07]  /*0010*/  S2R R0, SR_TID.X ;  /* 0x0000000000007919 */ /* 0x000e6e0000002100 */
[----:B------:R-:W2:Y:S01]  /*0020*/  LDC.64 R2, c[0x0][0x218] ;  /* 0x00008600ff027b82 */ /* 0x000ea20000000a00 */
[----:B------:R-:W-:Y:S01]  /*0030*/  ULDC.64 UR4, c[0x0][0x208] ;  /* 0x0000820000047ab9 */ /* 0x000fe20000000a00 */
[----:B------:R-:W3:Y:S06]  /*0040*/  S2R R5, SR_CTAID.X ;  /* 0x0000000000057919 */ /* 0x000eec0000002500 */
[----:B------:R-:W4:Y:S01]  /*0050*/  LDC.64 R8, c[0x0][0x210] ;  /* 0x00008400ff087b82 */ /* 0x000f220000000a00 */
[----:B-1----:R-:W-:-:S02]  /*0060*/  SHF.L.U32 R0, R0, 0x2, RZ ;  /* 0x0000000200007819 */ /* 0x002fc400000006ff */
[----:B---3--:R-:W-:Y:S02]  /*0070*/  SHF.R.S32.HI R4, RZ, 0x15, R5 ;  /* 0x00000015ff047819 */ /* 0x008fe40000011405 */
[----:B------:R-:W-:Y:S02]  /*0080*/  LOP3.LUT R0, R0, 0x1fc, RZ, 0xc0, !PT ;  /* 0x000001fc00007812 */ /* 0x000fe400078ec0ff */
[----:B------:R-:W-:Y:S02]  /*0090*/  SGXT R4, R4, 0x1 ;  /* 0x000000010404781a */ /* 0x000fe40000000200 */
[----:B------:R-:W-:-:S04]  /*00a0*/  LEA R5, R5, R0, 0xa ;  /* 0x0000000005057211 */ /* 0x000fc800078e50ff */
[----:B------:R-:W-:Y:S01]  /*00b0*/  LEA.HI R4, R4, R5, RZ, 0xa ;  /* 0x0000000504047211 */ /* 0x000fe200078f50ff */
[----:B----4-:R-:W-:-:S04]  /*00c0*/  IMAD.WIDE R8, R5, 0x4, R8 ;  /* 0x0000000405087825 */ /* 0x010fc800078e0208 */
[----:B------:R-:W-:Y:S01]  /*00d0*/  VIADD R0, R4, 0x200 ;  /* 0x0000020004007836 */ /* 0x000fe20000000000 */
[----:B------:R-:W-:-:S04]  /*00e0*/  SHF.R.S32.HI R4, RZ, 0xa, R4 ;  /* 0x0000000aff047819 */ /* 0x000fc80000011404 */
[----:B------:R-:W-:Y:S02]  /*00f0*/  SHF.R.S32.HI R0, RZ, 0xa, R0 ;  /* 0x0000000aff007819 */ /* 0x000fe40000011400 */
[----:B------:R-:W-:Y:S02]  /*0100*/  LEA.HI R6, R4, R4, RZ, 0x7 ;  /* 0x0000000404067211 */ /* 0x000fe400078f38ff */
[----:B------:R-:W-:Y:S02]  /*0110*/  LEA.HI R10, R0, R0, RZ, 0x7 ;  /* 0x00000000000a7211 */ /* 0x000fe400078f38ff */
[----:B------:R-:W-:Y:S02]  /*0120*/  LOP3.LUT R7, R6, 0xffffff80, RZ, 0xc0, !PT ;  /* 0xffffff8006077812 */ /* 0x000fe400078ec0ff */
[----:B------:R-:W-:Y:S02]  /*0130*/  LOP3.LUT R11, R10, 0xffffff80, RZ, 0xc0, !PT ;  /* 0xffffff800a0b7812 */ /* 0x000fe400078ec0ff */
[----:B------:R-:W-:-:S03]  /*0140*/  IADD3 R7, R4, -R7, RZ ;  /* 0x8000000704077210 */ /* 0x000fc60007ffe0ff */
[----:B------:R-:W-:Y:S02]  /*0150*/  IMAD.IADD R13, R0, 0x1, -R11 ;  /* 0x00000001000d7824 */ /* 0x000fe400078e0a0b */
[--C-:B--2---:R-:W-:Y:S02]  /*0160*/  IMAD.WIDE R10, R7, 0x4, R2.reuse ;  /* 0x00000004070a7825 */ /* 0x104fe400078e0202 */
[----:B------:R-:W2:Y:S02]  /*0170*/  LDG.E.128 R4, desc[UR4][R8.64] ;  /* 0x0000000408047981 */ /* 0x000ea4000c1e1d00 */
[----:B------:R-:W-:Y:S02]  /*0180*/  IMAD.WIDE R2, R13, 0x4, R2 ;  /* 0x000000040d027825 */ /* 0x000fe400078e0202 */
[----:B------:R-:W2:Y:S04]  /*0190*/  LDG.E.EL R10, desc[UR4][R10.64] ;  /* 0x000000040a0a7981 */ /* 0x000ea8000c2e1900 */
[----:B------:R-:W3:Y:S04]  /*01a0*/  LDG.E.EL R2, desc[UR4][R2.64] ;  /* 0x0000000402027981 */ /* 0x000ee8000c2e1900 */
[----:B------:R-:W3:Y:S01]  /*01b0*/  LDG.E.128 R12, desc[UR4][R8.64+0x800] ;  /* 0x00080004080c7981 */ /* 0x000ee2000c1e1d00 */
[--C-:B--2---:R-:W-:Y:S01]  /*01c0*/  FADD R4, R4, R10.reuse ;  /* 0x0000000a04047221 */ /* 0x104fe20000000000 */
[--C-:B------:R-:W-:Y:S01]  /*01d0*/  FADD R5, R5, R10.reuse ;  /* 0x0000000a05057221 */ /* 0x100fe20000000000 */
[--C-:B------:R-:W-:Y:S01]  /*01e0*/  FADD R6, R6, R10.reuse ;  /* 0x0000000a06067221 */ /* 0x100fe20000000000 */
[----:B------:R-:W-:Y:S01]  /*01f0*/  FADD R7, R7, R10 ;  /* 0x0000000a07077221 */ /* 0x000fe20000000000 */
[--C-:B---3--:R-:W-:Y:S01]  /*0200*/  FADD R12, R12, R2.reuse ;  /* 0x000000020c0c7221 */ /* 0x108fe20000000000 */
[--C-:B------:R-:W-:Y:S01]  /*0210*/  FADD R13, R13, R2.reuse ;  /* 0x000000020d0d7221 */ /* 0x100fe20000000000 */
[--C-:B------:R-:W-:Y:S01]  /*0220*/  FADD R14, R14, R2.reuse ;  /* 0x000000020e0e7221 */ /* 0x100fe20000000000 */
[----:B------:R-:W-:Y:S01]  /*0230*/  FADD R15, R15, R2 ;  /* 0x000000020f0f7221 */ /* 0x000fe20000000000 */
[----:B------:R-:W-:Y:S04]  /*0240*/  STG.E.128 desc[UR4][R8.64], R4 ;  /* 0x0000000408007986 */ /* 0x000fe8000c101d04 */
[----:B------:R-:W-:Y:S01]  /*0250*/  STG.E.128 desc[UR4][R8.64+0x800], R12 ;  /* 0x0008000c08007986 */ /* 0x000fe2000c101d04 */
[----:B------:R-:W-:Y:S05]  /*0260*/  EXIT ;  /* 0x000000000000794d */ /* 0x000fea0003800000 */
.L_x_0:
[----:B------:R-:W-:-:S00]  /*0270*/  BRA `(.L_x_0) ;  /* 0xfffffffc00fc7947 */ /* 0x000fc0000383ffff */
[----:B------:R-:W-:-:S00]  /*0280*/  NOP ;  /* 0x0000000000007918 */ /* 0x000fc00000000000 */
[----:B------:R-:W-:-:S00]  /*0290*/  NOP ;  /* 0x0000000000007918 */ /* 0x000fc00000000000 */
[----:B------:R-:W-:-:S00]  /*02a0*/  NOP ;  /* 0x0000000000007918 */ /* 0x000fc00000000000 */
[----:B------:R-:W-:-:S00]  /*02b0*/  NOP ;  /* 0x0000000000007918 */ /* 0x000fc00000000000 */
[----:B------:R-:W-:-:S00]  /*02c0*/  NOP ;  /* 0x0000000000007918 */ /* 0x000fc00000000000 */
[----:B------:R-:W-:-:S00]  /*02d0*/  NOP ;  /* 0x0000000000007918 */ /* 0x000fc00000000000 */
[----:B------:R-:W-:-:S00]  /*02e0*/  NOP ;  /* 0x0000000000007918 */ /* 0x000fc00000000000 */
[----:B------:R-:W-:-:S00]  /*02f0*/  NOP ;  /* 0x0000000000007918 */ /* 0x000fc00000000000 */
.L_x_1:


//--------------------- .nv.constant0.triton_poi_fused_convolution_26 --------------------------
	.section	.nv.constant0.triton_poi_fused_convolution_26,"a",@progbits
	.sectionflags	@""
	.align	4
.nv.constant0.triton_poi_fused_convolution_26:
	.zero		548
